	.headerflags	@"EF_CUDA_TEXMODE_UNIFIED EF_CUDA_64BIT_ADDRESS EF_CUDA_ACCELERATORS EF_CUDA_SM90 EF_CUDA_VIRTUAL_SM(EF_CUDA_SM90)"
	.elftype	@"ET_EXEC"


//--------------------- .nv.info                  --------------------------
	.section	.nv.info,"",@"SHT_CUDA_INFO"
	.align	4


	//----- nvinfo : EIATTR_REGCOUNT
	.align		4
        /*0000*/ 	.byte	0x04, 0x2f
        /*0002*/ 	.short	(.L_1 - .L_0)
	.align		4
.L_0:
        /*0004*/ 	.word	index@(triton_poi_fused_mean_22)
        /*0008*/ 	.word	0x00000014


	//----- nvinfo : EIATTR_MIN_STACK_SIZE
	.align		4
.L_1:
        /*000c*/ 	.byte	0x04, 0x12
        /*000e*/ 	.short	(.L_3 - .L_2)
	.align		4
.L_2:
        /*0010*/ 	.word	index@(triton_poi_fused_mean_22)
        /*0014*/ 	.word	0x00000000


	//----- nvinfo : EIATTR_FRAME_SIZE
	.align		4
.L_3:
        /*0018*/ 	.byte	0x04, 0x11
        /*001a*/ 	.short	(.L_5 - .L_4)
	.align		4
.L_4:
        /*001c*/ 	.word	index@(triton_poi_fused_mean_22)
        /*0020*/ 	.word	0x00000000


	//----- nvinfo : EIATTR_MIN_STACK_SIZE
	.align		4
.L_5:
        /*0024*/ 	.byte	0x04, 0x12
        /*0026*/ 	.short	(.L_7 - .L_6)
	.align		4
.L_6:
        /*0028*/ 	.word	index@(triton_poi_fused_mean_22)
        /*002c*/ 	.word	0x00000000
.L_7:


//--------------------- .nv.info.triton_poi_fused_mean_22 --------------------------
	.section	.nv.info.triton_poi_fused_mean_22,"",@"SHT_CUDA_INFO"
	.sectionflags	@""
	.align	4


	//----- nvinfo : EIATTR_CUDA_API_VERSION
	.align		4
        /*0000*/ 	.byte	0x04, 0x37
        /*0002*/ 	.short	(.L_9 - .L_8)
.L_8:
        /*0004*/ 	.word	0x0000007c


	//----- nvinfo : EIATTR_KPARAM_INFO
	.align		4
.L_9:
        /*0008*/ 	.byte	0x04, 0x17
        /*000a*/ 	.short	(.L_11 - .L_10)
.L_10:
        /*000c*/ 	.word	0x00000000
        /*0010*/ 	.short	0x0002
        /*0012*/ 	.short	0x0010
        /*0014*/ 	.byte	0x00, 0xf0, 0x11, 0x00


	//----- nvinfo : EIATTR_KPARAM_INFO
	.align		4
.L_11:
        /*0018*/ 	.byte	0x04, 0x17
        /*001a*/ 	.short	(.L_13 - .L_12)
.L_12:
        /*001c*/ 	.word	0x00000000
        /*0020*/ 	.short	0x0001
        /*0022*/ 	.short	0x0008
        /*0024*/ 	.byte	0x00, 0xf4, 0x21, 0x00


	//----- nvinfo : EIATTR_KPARAM_INFO
	.align		4
.L_13:
        /*0028*/ 	.byte	0x04, 0x17
        /*002a*/ 	.short	(.L_15 - .L_14)
.L_14:
        /*002c*/ 	.word	0x00000000
        /*0030*/ 	.short	0x0000
        /*0032*/ 	.short	0x0000
        /*0034*/ 	.byte	0x00, 0xf4, 0x21, 0x00


	//----- nvinfo : EIATTR_SPARSE_MMA_MASK
	.align		4
.L_15:
        /*0038*/ 	.byte	0x03, 0x50
        /*003a*/ 	.short	0x0000


	//----- nvinfo : EIATTR_MAXREG_COUNT
	.align		4
        /*003c*/ 	.byte	0x03, 0x1b
        /*003e*/ 	.short	0x00ff


	//----- nvinfo : EIATTR_EXIT_INSTR_OFFSETS
	.align		4
        /*0040*/ 	.byte	0x04, 0x1c
        /*0042*/ 	.short	(.L_17 - .L_16)


	//   ....[0]....
.L_16:
        /*0044*/ 	.word	0x00000210


	//   ....[1]....
        /*0048*/ 	.word	0x00000240


	//----- nvinfo : EIATTR_REQNTID
	.align		4
.L_17:
        /*004c*/ 	.byte	0x04, 0x10
        /*004e*/ 	.short	(.L_19 - .L_18)
.L_18:
        /*0050*/ 	.word	0x00000080
        /*0054*/ 	.word	0x00000001
        /*0058*/ 	.word	0x00000001


	//----- nvinfo : EIATTR_CBANK_PARAM_SIZE
	.align		4
.L_19:
        /*005c*/ 	.byte	0x03, 0x19
        /*005e*/ 	.short	0x0014


	//----- nvinfo : EIATTR_PARAM_CBANK
	.align		4
        /*0060*/ 	.byte	0x04, 0x0a
        /*0062*/ 	.short	(.L_21 - .L_20)
	.align		4
.L_20:
        /*0064*/ 	.word	index@(.nv.constant0.triton_poi_fused_mean_22)
        /*0068*/ 	.short	0x0210
        /*006a*/ 	.short	0x0014


	//----- nvinfo : EIATTR_SW_WAR
	.align		4
.L_21:
        /*006c*/ 	.byte	0x04, 0x36
        /*006e*/ 	.short	(.L_23 - .L_22)
.L_22:
        /*0070*/ 	.word	0x00000008
.L_23:


//--------------------- .nv.callgraph             --------------------------
	.section	.nv.callgraph,"",@"SHT_CUDA_CALLGRAPH"
	.align	4
	.sectionentsize	8
	.align		4
        /*0000*/ 	.word	0x00000000
	.align		4
        /*0004*/ 	.word	0xffffffff
	.align		4
        /*0008*/ 	.word	0x00000000
	.align		4
        /*000c*/ 	.word	0xfffffffe
	.align		4
        /*0010*/ 	.word	0x00000000
	.align		4
        /*0014*/ 	.word	0xfffffffd
	.align		4
        /*0018*/ 	.word	0x00000000
	.align		4
        /*001c*/ 	.word	0xfffffffc


//--------------------- .text.triton_poi_fused_mean_22 --------------------------
	.section	.text.triton_poi_fused_mean_22,"ax",@progbits
	.align	128
        .global         triton_poi_fused_mean_22
        .type           triton_poi_fused_mean_22,@function
        .size           triton_poi_fused_mean_22,(.L_x_1 - triton_poi_fused_mean_22)
        .other          triton_poi_fused_mean_22,@"STO_CUDA_ENTRY STV_DEFAULT"
triton_poi_fused_mean_22:
.text.triton_poi_fused_mean_22:
[----:B------:R-:W0:Y:S02]  /*0000*/  LDC R1, c[0x0][0x28] ;  /* 0x00000a00ff017b82 */ /* 0x000e240000000800 */
[----:B------:R-:W1:Y:S01]  /*0010*/  S2R R0, SR_TID.X ;  /* 0x0000000000007919 */ /* 0x000e620000002100 */
[----:B------:R-:W2:Y:S01]  /*0020*/  LDC.64 R2, c[0x0][0x210] ;  /* 0x00008400ff027b82 */ /* 0x000ea20000000a00 */
[----:B------:R-:W-:Y:S01]  /*0030*/  CS2R R14, SRZ ;  /* 0x00000000000e7805 */ /* 0x000fe2000001ff00 */
[----:B------:R-:W-:Y:S01]  /*0040*/  ULDC.64 UR4, c[0x0][0x208] ;  /* 0x0000820000047ab9 */ /* 0x000fe20000000a00 */
[----:B------:R-:W3:Y:S01]  /*0050*/  S2R R13, SR_CTAID.X ;  /* 0x00000000000d7919 */ /* 0x000ee20000002500 */
[----:B-1----:R-:W-:-:S04]  /*0060*/  LOP3.LUT R0, R0, 0x7f, RZ, 0xc0, !PT ;  /* 0x0000007f00007812 */ /* 0x002fc800078ec0ff */
[----:B---3--:R-:W-:-:S04]  /*0070*/  LEA R13, R13, R0, 0x7 ;  /* 0x000000000d0d7211 */ /* 0x008fc800078e38ff */
[----:B------:R-:W-:Y:S02]  /*0080*/  SHF.R.S32.HI R0, RZ, 0x1f, R13 ;  /* 0x0000001fff007819 */ /* 0x000fe4000001140d */
[----:B------:R-:W-:Y:S02]  /*0090*/  ISETP.GE.AND P0, PT, R13, 0x800, PT ;  /* 0x000008000d00780c */ /* 0x000fe40003f06270 */
[----:B------:R-:W-:-:S04]  /*00a0*/  LEA.HI R0, R0, R13, RZ, 0x9 ;  /* 0x0000000d00007211 */ /* 0x000fc800078f48ff */
[C---:B------:R-:W-:Y:S02]  /*00b0*/  SHF.L.U32 R4, R0.reuse, 0x2, RZ ;  /* 0x0000000200047819 */ /* 0x040fe400000006ff */
[----:B------:R-:W-:Y:S02]  /*00c0*/  LOP3.LUT R0, R0, 0xfffffe00, RZ, 0xc0, !PT ;  /* 0xfffffe0000007812 */ /* 0x000fe400078ec0ff */
[----:B------:R-:W-:-:S04]  /*00d0*/  LOP3.LUT R4, R4, 0xfffff800, RZ, 0xc0, !PT ;  /* 0xfffff80004047812 */ /* 0x000fc800078ec0ff */
[----:B------:R-:W-:Y:S01]  /*00e0*/  IADD3 R9, R4, R13, -R0 ;  /* 0x0000000d04097210 */ /* 0x000fe20007ffe800 */
[----:B------:R-:W-:-:S03]  /*00f0*/  IMAD.MOV.U32 R0, RZ, RZ, RZ ;  /* 0x000000ffff007224 */ /* 0x000fc600078e00ff */
[----:B------:R-:W-:Y:S01]  /*0100*/  IADD3 R7, R9, 0x200, RZ ;  /* 0x0000020009077810 */ /* 0x000fe20007ffe0ff */
[----:B--2---:R-:W-:Y:S01]  /*0110*/  IMAD.WIDE R4, R9, 0x4, R2 ;  /* 0x0000000409047825 */ /* 0x004fe200078e0202 */
[----:B------:R-:W-:-:S03]  /*0120*/  IADD3 R17, R9, 0x600, RZ ;  /* 0x0000060009117810 */ /* 0x000fc60007ffe0ff */
[----:B------:R-:W-:Y:S01]  /*0130*/  VIADD R11, R9, 0x400 ;  /* 0x00000400090b7836 */ /* 0x000fe20000000000 */
[----:B------:R1:W2:Y:S01]  /*0140*/  @!P0 LDG.E R0, desc[UR4][R4.64] ;  /* 0x0000000404008981 */ /* 0x0002a2000c1e1900 */
[----:B------:R-:W-:-:S04]  /*0150*/  IMAD.WIDE R6, R7, 0x4, R2 ;  /* 0x0000000407067825 */ /* 0x000fc800078e0202 */
[----:B------:R-:W-:Y:S01]  /*0160*/  IMAD.MOV.U32 R12, RZ, RZ, RZ ;  /* 0x000000ffff0c7224 */ /* 0x000fe200078e00ff */
[----:B------:R-:W2:Y:S01]  /*0170*/  @!P0 LDG.E R15, desc[UR4][R6.64] ;  /* 0x00000004060f8981 */ /* 0x000ea2000c1e1900 */
[--C-:B------:R-:W-:Y:S02]  /*0180*/  IMAD.WIDE R8, R11, 0x4, R2.reuse ;  /* 0x000000040b087825 */ /* 0x100fe400078e0202 */
[----:B------:R-:W1:Y:S02]  /*0190*/  LDC.64 R10, c[0x0][0x218] ;  /* 0x00008600ff0a7b82 */ /* 0x000e640000000a00 */
[----:B------:R-:W-:Y:S01]  /*01a0*/  IMAD.WIDE R2, R17, 0x4, R2 ;  /* 0x0000000411027825 */ /* 0x000fe200078e0202 */
[----:B------:R-:W3:Y:S04]  /*01b0*/  @!P0 LDG.E R12, desc[UR4][R8.64] ;  /* 0x00000004080c8981 */ /* 0x000ee8000c1e1900 */
[----:B------:R-:W4:Y:S01]  /*01c0*/  @!P0 LDG.E R14, desc[UR4][R2.64] ;  /* 0x00000004020e8981 */ /* 0x000f22000c1e1900 */
[----:B-1----:R-:W-:-:S04]  /*01d0*/  IMAD.WIDE R4, R13, 0x4, R10 ;  /* 0x000000040d047825 */ /* 0x002fc800078e020a */
[----:B--2---:R-:W-:-:S04]  /*01e0*/  FADD R15, R15, R0 ;  /* 0x000000000f0f7221 */ /* 0x004fc80000000000 */
[----:B---3--:R-:W-:-:S04]  /*01f0*/  FADD R15, R15, R12 ;  /* 0x0000000c0f0f7221 */ /* 0x008fc80000000000 */
[----:B----4-:R-:W-:Y:S01]  /*0200*/  FADD R14, R15, R14 ;  /* 0x0000000e0f0e7221 */ /* 0x010fe20000000000 */
[----:B------:R-:W-:Y:S06]  /*0210*/  @P0 EXIT ;  /* 0x000000000000094d */ /* 0x000fec0003800000 */
[----:B------:R-:W-:-:S05]  /*0220*/  FMUL R3, R14, 0.25 ;  /* 0x3e8000000e037820 */ /* 0x000fca0000400000 */
[----:B------:R-:W-:Y:S01]  /*0230*/  STG.E desc[UR4][R4.64], R3 ;  /* 0x0000000304007986 */ /* 0x000fe2000c101904 */
[----:B------:R-:W-:Y:S05]  /*0240*/  EXIT ;  /* 0x000000000000794d */ /* 0x000fea0003800000 */
.L_x_0:
[----:B------:R-:W-:-:S00]  /*0250*/  BRA `(.L_x_0) ;  /* 0xfffffffc00fc7947 */ /* 0x000fc0000383ffff */
[----:B------:R-:W-:-:S00]  /*0260*/  NOP ;  /* 0x0000000000007918 */ /* 0x000fc00000000000 */
        /* <DEDUP_REMOVED lines=9> */
.L_x_1:


//--------------------- .nv.constant0.triton_poi_fused_mean_22 --------------------------
	.section	.nv.constant0.triton_poi_fused_mean_22,"a",@progbits
	.sectionflags	@""
	.align	4
.nv.constant0.triton_poi_fused_mean_22:
	.zero		548
